	.headerflags	@"EF_CUDA_TEXMODE_UNIFIED EF_CUDA_64BIT_ADDRESS EF_CUDA_ACCELERATORS EF_CUDA_SM90 EF_CUDA_VIRTUAL_SM(EF_CUDA_SM90)"
	.elftype	@"ET_EXEC"


//--------------------- .nv.info                  --------------------------
	.section	.nv.info,"",@"SHT_CUDA_INFO"
	.align	4


	//----- nvinfo : EIATTR_REGCOUNT
	.align		4
        /*0000*/ 	.byte	0x04, 0x2f
        /*0002*/ 	.short	(.L_2 - .L_1)
	.align		4
.L_1:
        /*0004*/ 	.word	index@(triton_poi_fused_gelu_mul_0)
        /*0008*/ 	.word	0x00000014


	//----- nvinfo : EIATTR_MIN_STACK_SIZE
	.align		4
.L_2:
        /*000c*/ 	.byte	0x04, 0x12
        /*000e*/ 	.short	(.L_4 - .L_3)
	.align		4
.L_3:
        /*0010*/ 	.word	index@(triton_poi_fused_gelu_mul_0)
        /*0014*/ 	.word	0x00000000


	//----- nvinfo : EIATTR_FRAME_SIZE
	.align		4
.L_4:
        /*0018*/ 	.byte	0x04, 0x11
        /*001a*/ 	.short	(.L_6 - .L_5)
	.align		4
.L_5:
        /*001c*/ 	.word	index@(triton_poi_fused_gelu_mul_0)
        /*0020*/ 	.word	0x00000000


	//----- nvinfo : EIATTR_MIN_STACK_SIZE
	.align		4
.L_6:
        /*0024*/ 	.byte	0x04, 0x12
        /*0026*/ 	.short	(.L_8 - .L_7)
	.align		4
.L_7:
        /*0028*/ 	.word	index@(triton_poi_fused_gelu_mul_0)
        /*002c*/ 	.word	0x00000000
.L_8:


//--------------------- .nv.info.triton_poi_fused_gelu_mul_0 --------------------------
	.section	.nv.info.triton_poi_fused_gelu_mul_0,"",@"SHT_CUDA_INFO"
	.sectionflags	@""
	.align	4


	//----- nvinfo : EIATTR_CUDA_API_VERSION
	.align		4
        /*0000*/ 	.byte	0x04, 0x37
        /*0002*/ 	.short	(.L_10 - .L_9)
.L_9:
        /*0004*/ 	.word	0x0000007c


	//----- nvinfo : EIATTR_KPARAM_INFO
	.align		4
.L_10:
        /*0008*/ 	.byte	0x04, 0x17
        /*000a*/ 	.short	(.L_12 - .L_11)
.L_11:
        /*000c*/ 	.word	0x00000000
        /*0010*/ 	.short	0x0003
        /*0012*/ 	.short	0x0018
        /*0014*/ 	.byte	0x00, 0xf0, 0x11, 0x00


	//----- nvinfo : EIATTR_KPARAM_INFO
	.align		4
.L_12:
        /*0018*/ 	.byte	0x04, 0x17
        /*001a*/ 	.short	(.L_14 - .L_13)
.L_13:
        /*001c*/ 	.word	0x00000000
        /*0020*/ 	.short	0x0002
        /*0022*/ 	.short	0x0010
        /*0024*/ 	.byte	0x00, 0xf4, 0x21, 0x00


	//----- nvinfo : EIATTR_KPARAM_INFO
	.align		4
.L_14:
        /*0028*/ 	.byte	0x04, 0x17
        /*002a*/ 	.short	(.L_16 - .L_15)
.L_15:
        /*002c*/ 	.word	0x00000000
        /*0030*/ 	.short	0x0001
        /*0032*/ 	.short	0x0008
        /*0034*/ 	.byte	0x00, 0xf4, 0x21, 0x00


	//----- nvinfo : EIATTR_KPARAM_INFO
	.align		4
.L_16:
        /*0038*/ 	.byte	0x04, 0x17
        /*003a*/ 	.short	(.L_18 - .L_17)
.L_17:
        /*003c*/ 	.word	0x00000000
        /*0040*/ 	.short	0x0000
        /*0042*/ 	.short	0x0000
        /*0044*/ 	.byte	0x00, 0xf4, 0x21, 0x00


	//----- nvinfo : EIATTR_SPARSE_MMA_MASK
	.align		4
.L_18:
        /*0048*/ 	.byte	0x03, 0x50
        /*004a*/ 	.short	0x0000


	//----- nvinfo : EIATTR_MAXREG_COUNT
	.align		4
        /*004c*/ 	.byte	0x03, 0x1b
        /*004e*/ 	.short	0x00ff


	//----- nvinfo : EIATTR_EXIT_INSTR_OFFSETS
	.align		4
        /*0050*/ 	.byte	0x04, 0x1c
        /*0052*/ 	.short	(.L_20 - .L_19)


	//   ....[0]....
.L_19:
        /*0054*/ 	.word	0x00000560


	//   ....[1]....
        /*0058*/ 	.word	0x00000580


	//----- nvinfo : EIATTR_REQNTID
	.align		4
.L_20:
        /*005c*/ 	.byte	0x04, 0x10
        /*005e*/ 	.short	(.L_22 - .L_21)
.L_21:
        /*0060*/ 	.word	0x00000080
        /*0064*/ 	.word	0x00000001
        /*0068*/ 	.word	0x00000001


	//----- nvinfo : EIATTR_CBANK_PARAM_SIZE
	.align		4
.L_22:
        /*006c*/ 	.byte	0x03, 0x19
        /*006e*/ 	.short	0x001c


	//----- nvinfo : EIATTR_PARAM_CBANK
	.align		4
        /*0070*/ 	.byte	0x04, 0x0a
        /*0072*/ 	.short	(.L_24 - .L_23)
	.align		4
.L_23:
        /*0074*/ 	.word	index@(.nv.constant0.triton_poi_fused_gelu_mul_0)
        /*0078*/ 	.short	0x0210
        /*007a*/ 	.short	0x001c


	//----- nvinfo : EIATTR_SW_WAR
	.align		4
.L_24:
        /*007c*/ 	.byte	0x04, 0x36
        /*007e*/ 	.short	(.L_26 - .L_25)
.L_25:
        /*0080*/ 	.word	0x00000008
.L_26:


//--------------------- .nv.callgraph             --------------------------
	.section	.nv.callgraph,"",@"SHT_CUDA_CALLGRAPH"
	.align	4
	.sectionentsize	8
	.align		4
        /*0000*/ 	.word	0x00000000
	.align		4
        /*0004*/ 	.word	0xffffffff
	.align		4
        /*0008*/ 	.word	0x00000000
	.align		4
        /*000c*/ 	.word	0xfffffffe
	.align		4
        /*0010*/ 	.word	0x00000000
	.align		4
        /*0014*/ 	.word	0xfffffffd
	.align		4
        /*0018*/ 	.word	0x00000000
	.align		4
        /*001c*/ 	.word	0xfffffffc


//--------------------- .nv.constant4             --------------------------
	.section	.nv.constant4,"a",@progbits
	.align	8
	.align		8
.nv.constant4:
        /*0000*/ 	.dword	_$_str


//--------------------- .text.triton_poi_fused_gelu_mul_0 --------------------------
	.section	.text.triton_poi_fused_gelu_mul_0,"ax",@progbits
	.align	128
        .global         triton_poi_fused_gelu_mul_0
        .type           triton_poi_fused_gelu_mul_0,@function
        .size           triton_poi_fused_gelu_mul_0,(.L_x_1 - triton_poi_fused_gelu_mul_0)
        .other          triton_poi_fused_gelu_mul_0,@"STO_CUDA_ENTRY STV_DEFAULT"
triton_poi_fused_gelu_mul_0:
.text.triton_poi_fused_gelu_mul_0:
[----:B------:R-:W0:Y:S02]  /*0000*/  LDC R1, c[0x0][0x28] ;  /* 0x00000a00ff017b82 */ /* 0x000e240000000800 */
[----:B------:R-:W1:Y:S01]  /*0010*/  S2R R0, SR_TID.X ;  /* 0x0000000000007919 */ /* 0x000e620000002100 */
[----:B------:R-:W2:Y:S01]  /*0020*/  LDC.64 R10, c[0x0][0x210] ;  /* 0x00008400ff0a7b82 */ /* 0x000ea20000000a00 */
[----:B------:R-:W-:Y:S01]  /*0030*/  ULDC.64 UR4, c[0x0][0x208] ;  /* 0x0000820000047ab9 */ /* 0x000fe20000000a00 */
[----:B------:R-:W3:Y:S06]  /*0040*/  S2R R3, SR_CTAID.X ;  /* 0x0000000000037919 */ /* 0x000eec0000002500 */
[----:B------:R-:W4:Y:S01]  /*0050*/  LDC.64 R12, c[0x0][0x218] ;  /* 0x00008600ff0c7b82 */ /* 0x000f220000000a00 */
[----:B------:R-:W-:-:S02]  /*0060*/  CS2R R4, SRZ ;  /* 0x0000000000047805 */ /* 0x000fc4000001ff00 */
[----:B------:R-:W-:Y:S01]  /*0070*/  MOV R14, 0xb9f560b9 ;  /* 0xb9f560b9000e7802 */ /* 0x000fe20000000f00 */
[----:B------:R-:W-:Y:S01]  /*0080*/  HFMA2.MMA R16, -RZ, RZ, 0.958984375, -6.1690807342529296875e-05 ;  /* 0x3bac840bff107435 */ /* 0x000fe200000001ff */
[----:B------:R-:W-:Y:S01]  /*0090*/  IMAD.MOV.U32 R15, RZ, RZ, 0x3789ca3c ;  /* 0x3789ca3cff0f7424 */ /* 0x000fe200078e00ff */
[----:B------:R-:W-:Y:S01]  /*00a0*/  HFMA2.MMA R17, -RZ, RZ, 0.958984375, -6.1690807342529296875e-05 ;  /* 0x3bac840bff117435 */ /* 0x000fe200000001ff */
[----:B------:R-:W-:Y:S01]  /*00b0*/  ULDC.64 UR6, c[0x0][0x220] ;  /* 0x0000880000067ab9 */ /* 0x000fe20000000a00 */
[----:B-1----:R-:W-:-:S04]  /*00c0*/  SHF.L.U32 R0, R0, 0x1, RZ ;  /* 0x0000000100007819 */ /* 0x002fc800000006ff */
[----:B------:R-:W-:-:S04]  /*00d0*/  LOP3.LUT R0, R0, 0xfe, RZ, 0xc0, !PT ;  /* 0x000000fe00007812 */ /* 0x000fc800078ec0ff */
[----:B---3--:R-:W-:Y:S02]  /*00e0*/  LEA R0, R3, R0, 0x8 ;  /* 0x0000000003007211 */ /* 0x008fe400078e40ff */
[----:B------:R-:W-:Y:S02]  /*00f0*/  CS2R R2, SRZ ;  /* 0x0000000000027805 */ /* 0x000fe4000001ff00 */
[C---:B------:R-:W-:Y:S01]  /*0100*/  ISETP.GE.AND P0, PT, R0.reuse, 0xc0, PT ;  /* 0x000000c00000780c */ /* 0x040fe20003f06270 */
[----:B--2---:R-:W-:-:S12]  /*0110*/  IMAD.WIDE R10, R0, 0x4, R10 ;  /* 0x00000004000a7825 */ /* 0x004fd800078e020a */
[----:B------:R1:W2:Y:S01]  /*0120*/  @!P0 LDG.E.64 R2, desc[UR4][R10.64] ;  /* 0x000000040a028981 */ /* 0x0002a2000c1e1b00 */
[----:B----4-:R-:W-:-:S05]  /*0130*/  IMAD.WIDE R12, R0, 0x4, R12 ;  /* 0x00000004000c7825 */ /* 0x010fca00078e020c */
[----:B------:R3:W4:Y:S01]  /*0140*/  @!P0 LDG.E.64 R4, desc[UR4][R12.64] ;  /* 0x000000040c048981 */ /* 0x000722000c1e1b00 */
[----:B-1----:R-:W-:Y:S01]  /*0150*/  HFMA2.MMA R10, -RZ, RZ, 0.470947265625, -12.46875 ;  /* 0x3789ca3cff0a7435 */ /* 0x002fe200000001ff */
[----:B---3--:R-:W-:Y:S01]  /*0160*/  MOV R13, 0xb9f560b9 ;  /* 0xb9f560b9000d7802 */ /* 0x008fe20000000f00 */
[----:B------:R-:W-:Y:S01]  /*0170*/  HFMA2.MMA R12, -RZ, RZ, 1.52734375, -41152 ;  /* 0x3e1cf906ff0c7435 */ /* 0x000fe200000001ff */
[----:B--2---:R-:W-:Y:S01]  /*0180*/  FMUL R6, R2, 0.70710676908493041992 ;  /* 0x3f3504f302067820 */ /* 0x004fe20000400000 */
[C---:B------:R-:W-:Y:S01]  /*0190*/  FMUL R7, R3.reuse, 0.70710676908493041992 ;  /* 0x3f3504f303077820 */ /* 0x040fe20000400000 */
[----:B------:R-:W-:Y:S02]  /*01a0*/  FMUL R3, R3, 0.5 ;  /* 0x3f00000003037820 */ /* 0x000fe40000400000 */
[----:B------:R-:W-:Y:S01]  /*01b0*/  FADD.FTZ R9, |R6|, -RZ ;  /* 0x800000ff06097221 */ /* 0x000fe20000010200 */
[----:B------:R-:W-:-:S04]  /*01c0*/  FADD.FTZ R8, |R7|, -RZ ;  /* 0x800000ff07087221 */ /* 0x000fc80000010200 */
[----:B------:R-:W-:Y:S02]  /*01d0*/  FSETP.GE.AND P1, PT, R9, 1.0029599666595458984, PT ;  /* 0x3f8060fe0900780b */ /* 0x000fe40003f26000 */
[----:B------:R-:W-:-:S11]  /*01e0*/  FSETP.GE.AND P2, PT, R8, 1.0029599666595458984, PT ;  /* 0x3f8060fe0800780b */ /* 0x000fd60003f46000 */
[----:B------:R-:W-:Y:S01]  /*01f0*/  @!P1 MOV R10, 0x38b1e96a ;  /* 0x38b1e96a000a9802 */ /* 0x000fe20000000f00 */
[----:B------:R-:W-:Y:S01]  /*0200*/  @!P1 FMUL R9, R6, R6 ;  /* 0x0000000606099220 */ /* 0x000fe20000400000 */
[----:B------:R-:W-:Y:S01]  /*0210*/  @!P1 MOV R14, 0xba574d20 ;  /* 0xba574d20000e9802 */ /* 0x000fe20000000f00 */
[----:B------:R-:W-:Y:S01]  /*0220*/  @!P2 IMAD.MOV.U32 R13, RZ, RZ, -0x45a8b2e0 ;  /* 0xba574d20ff0da424 */ /* 0x000fe200078e00ff */
[----:B------:R-:W-:Y:S01]  /*0230*/  @!P2 MOV R15, 0x38b1e96a ;  /* 0x38b1e96a000fa802 */ /* 0x000fe20000000f00 */
[----:B------:R-:W-:Y:S01]  /*0240*/  @!P2 FMUL R8, R7, R7 ;  /* 0x000000070708a220 */ /* 0x000fe20000400000 */
[----:B------:R-:W-:Y:S01]  /*0250*/  @!P1 MOV R16, 0x3baad5ea ;  /* 0x3baad5ea00109802 */ /* 0x000fe20000000f00 */
[----:B------:R-:W-:Y:S01]  /*0260*/  FFMA.FTZ R11, R9, R10, R14 ;  /* 0x0000000a090b7223 */ /* 0x000fe2000001000e */
[----:B------:R-:W-:Y:S01]  /*0270*/  HFMA2.MMA R10, -RZ, RZ, -1.26171875, -2.110004425048828125e-05 ;  /* 0xbd0c8162ff0a7435 */ /* 0x000fe200000001ff */
[----:B------:R-:W-:Y:S01]  /*0280*/  FFMA.FTZ R14, R8, R15, R13 ;  /* 0x0000000f080e7223 */ /* 0x000fe2000001000d */
[----:B------:R-:W-:Y:S01]  /*0290*/  @!P2 IMAD.MOV.U32 R17, RZ, RZ, 0x3baad5ea ;  /* 0x3baad5eaff11a424 */ /* 0x000fe200078e00ff */
[----:B------:R-:W-:Y:S01]  /*02a0*/  MOV R13, 0xbd0c8162 ;  /* 0xbd0c8162000d7802 */ /* 0x000fe20000000f00 */
[----:B------:R-:W-:Y:S01]  /*02b0*/  FFMA.FTZ R11, R11, R9, R16 ;  /* 0x000000090b0b7223 */ /* 0x000fe20000010010 */
[----:B------:R-:W-:Y:S01]  /*02c0*/  @!P2 MOV R13, 0xbcdc1be7 ;  /* 0xbcdc1be7000da802 */ /* 0x000fe20000000f00 */
[----:B------:R-:W-:Y:S01]  /*02d0*/  FFMA.FTZ R16, R14, R8, R17 ;  /* 0x000000080e107223 */ /* 0x000fe20000010011 */
[----:B------:R-:W-:Y:S01]  /*02e0*/  @!P1 MOV R10, 0xbcdc1be7 ;  /* 0xbcdc1be7000a9802 */ /* 0x000fe20000000f00 */
[----:B------:R-:W-:Y:S01]  /*02f0*/  HFMA2.MMA R14, -RZ, RZ, 1.853515625, -0.00091457366943359375 ;  /* 0x3f6a937eff0e7435 */ /* 0x000fe200000001ff */
[----:B------:R-:W-:-:S02]  /*0300*/  @!P1 IMAD.MOV.U32 R12, RZ, RZ, 0x3de718af ;  /* 0x3de718afff0c9424 */ /* 0x000fc400078e00ff */
[-C--:B------:R-:W-:Y:S01]  /*0310*/  FFMA.FTZ R16, R16, R8.reuse, R13 ;  /* 0x0000000810107223 */ /* 0x080fe2000001000d */
[----:B------:R-:W-:Y:S01]  /*0320*/  MOV R13, 0x3e1cf906 ;  /* 0x3e1cf906000d7802 */ /* 0x000fe20000000f00 */
[-C--:B------:R-:W-:Y:S01]  /*0330*/  FFMA.FTZ R11, R11, R9.reuse, R10 ;  /* 0x000000090b0b7223 */ /* 0x080fe2000001000a */
[----:B------:R-:W-:Y:S01]  /*0340*/  HFMA2.MMA R10, -RZ, RZ, 1.78125, -136.25 ;  /* 0x3f20d842ff0a7435 */ /* 0x000fe200000001ff */
[----:B------:R-:W-:Y:S01]  /*0350*/  @!P2 IMAD.MOV.U32 R13, RZ, RZ, 0x3de718af ;  /* 0x3de718afff0da424 */ /* 0x000fe200078e00ff */
[----:B------:R-:W-:Y:S01]  /*0360*/  @!P1 MOV R14, 0xbec093ac ;  /* 0xbec093ac000e9802 */ /* 0x000fe20000000f00 */
[----:B------:R-:W-:Y:S01]  /*0370*/  HFMA2.MMA R17, -RZ, RZ, 1.78125, -136.25 ;  /* 0x3f20d842ff117435 */ /* 0x000fe200000001ff */
[-C--:B------:R-:W-:Y:S01]  /*0380*/  FFMA.FTZ R11, R11, R9.reuse, R12 ;  /* 0x000000090b0b7223 */ /* 0x080fe2000001000c */
[----:B------:R-:W-:Y:S01]  /*0390*/  MOV R15, 0x3f6a937e ;  /* 0x3f6a937e000f7802 */ /* 0x000fe20000000f00 */
[----:B------:R-:W-:Y:S01]  /*03a0*/  FFMA.FTZ R16, R16, R8, R13 ;  /* 0x0000000810107223 */ /* 0x000fe2000001000d */
[----:B------:R-:W-:Y:S01]  /*03b0*/  @!P2 MOV R15, 0xbec093ac ;  /* 0xbec093ac000fa802 */ /* 0x000fe20000000f00 */
[----:B------:R-:W-:Y:S01]  /*03c0*/  FFMA.FTZ R11, R11, R9, R14 ;  /* 0x000000090b0b7223 */ /* 0x000fe2000001000e */
[----:B------:R-:W-:-:S02]  /*03d0*/  @!P1 MOV R10, 0x3e0375d3 ;  /* 0x3e0375d3000a9802 */ /* 0x000fc40000000f00 */
[----:B------:R-:W-:Y:S01]  /*03e0*/  @!P2 MOV R17, 0x3e0375d3 ;  /* 0x3e0375d30011a802 */ /* 0x000fe20000000f00 */
[----:B------:R-:W-:Y:S01]  /*03f0*/  FFMA.FTZ R16, R16, R8, R15 ;  /* 0x0000000810107223 */ /* 0x000fe2000001000f */
[----:B------:R-:W-:Y:S01]  /*0400*/  FSEL R13, -R9, R6, P1 ;  /* 0x00000006090d7208 */ /* 0x000fe20000800100 */
[----:B------:R-:W-:Y:S01]  /*0410*/  FFMA.FTZ R10, R11, R9, R10 ;  /* 0x000000090b0a7223 */ /* 0x000fe2000001000a */
[----:B------:R-:W-:Y:S01]  /*0420*/  FSEL R9, -R8, R7, P2 ;  /* 0x0000000708097208 */ /* 0x000fe20001000100 */
[----:B------:R-:W-:Y:S02]  /*0430*/  FFMA.FTZ R16, R16, R8, R17 ;  /* 0x0000000810107223 */ /* 0x000fe40000010011 */
[----:B------:R-:W-:Y:S02]  /*0440*/  FFMA.FTZ R10, R10, R13, R13 ;  /* 0x0000000d0a0a7223 */ /* 0x000fe4000001000d */
[----:B------:R-:W-:Y:S02]  /*0450*/  FFMA.FTZ R16, R16, R9, R9 ;  /* 0x0000000910107223 */ /* 0x000fe40000010009 */
[----:B------:R-:W1:Y:S08]  /*0460*/  @P1 MUFU.EX2 R8, R10 ;  /* 0x0000000a00081308 */ /* 0x000e700000000800 */
[----:B------:R-:W2:Y:S01]  /*0470*/  @P2 MUFU.EX2 R11, R16 ;  /* 0x00000010000b2308 */ /* 0x000ea20000000800 */
[----:B-1----:R-:W-:-:S05]  /*0480*/  @P1 FADD R9, -R8, 1 ;  /* 0x3f80000008091421 */ /* 0x002fca0000000100 */
[----:B------:R-:W-:Y:S01]  /*0490*/  @P1 LOP3.LUT R10, R9, 0x80000000, R6, 0xf8, !PT ;  /* 0x80000000090a1812 */ /* 0x000fe200078ef806 */
[----:B------:R-:W-:Y:S01]  /*04a0*/  FMUL R6, R2, 0.5 ;  /* 0x3f00000002067820 */ /* 0x000fe20000400000 */
[----:B------:R-:W-:Y:S01]  /*04b0*/  SHF.R.S32.HI R9, RZ, 0x1f, R0 ;  /* 0x0000001fff097819 */ /* 0x000fe20000011400 */
[----:B--2---:R-:W-:Y:S01]  /*04c0*/  @P2 FADD R8, -R11, 1 ;  /* 0x3f8000000b082421 */ /* 0x004fe20000000100 */
[----:B------:R-:W-:-:S04]  /*04d0*/  LEA R2, P1, R0, UR6, 0x2 ;  /* 0x0000000600027c11 */ /* 0x000fc8000f8210ff */
[----:B------:R-:W-:Y:S01]  /*04e0*/  @P2 LOP3.LUT R16, R8, 0x80000000, R7, 0xf8, !PT ;  /* 0x8000000008102812 */ /* 0x000fe200078ef807 */
[----:B------:R-:W-:-:S04]  /*04f0*/  FADD R7, R10, 1 ;  /* 0x3f8000000a077421 */ /* 0x000fc80000000000 */
[----:B------:R-:W-:Y:S01]  /*0500*/  FADD R8, R16, 1 ;  /* 0x3f80000010087421 */ /* 0x000fe20000000000 */
[----:B------:R-:W-:-:S03]  /*0510*/  FMUL R7, R6, R7 ;  /* 0x0000000706077220 */ /* 0x000fc60000400000 */
[----:B------:R-:W-:Y:S01]  /*0520*/  FMUL R8, R3, R8 ;  /* 0x0000000803087220 */ /* 0x000fe20000400000 */
[----:B------:R-:W-:Y:S01]  /*0530*/  LEA.HI.X R3, R0, UR7, R9, 0x2, P1 ;  /* 0x0000000700037c11 */ /* 0x000fe200088f1409 */
[----:B----4-:R-:W-:Y:S02]  /*0540*/  FMUL R4, R7, R4 ;  /* 0x0000000407047220 */ /* 0x010fe40000400000 */
[----:B------:R-:W-:Y:S01]  /*0550*/  FMUL R5, R8, R5 ;  /* 0x0000000508057220 */ /* 0x000fe20000400000 */
[----:B------:R-:W-:Y:S06]  /*0560*/  @P0 EXIT ;  /* 0x000000000000094d */ /* 0x000fec0003800000 */
[----:B------:R-:W-:Y:S01]  /*0570*/  STG.E.64 desc[UR4][R2.64], R4 ;  /* 0x0000000402007986 */ /* 0x000fe2000c101b04 */
[----:B------:R-:W-:Y:S05]  /*0580*/  EXIT ;  /* 0x000000000000794d */ /* 0x000fea0003800000 */
.L_x_0:
[----:B------:R-:W-:-:S00]  /*0590*/  BRA `(.L_x_0) ;  /* 0xfffffffc00fc7947 */ /* 0x000fc0000383ffff */
[----:B------:R-:W-:-:S00]  /*05a0*/  NOP ;  /* 0x0000000000007918 */ /* 0x000fc00000000000 */
        /* <DEDUP_REMOVED lines=13> */
.L_x_1:


//--------------------- .nv.global.init           --------------------------
	.section	.nv.global.init,"aw",@progbits
.nv.global.init:
	.type		_$_str,@object
	.size		_$_str,(.L_0 - _$_str)
_$_str:
        /*0000*/ 	.byte	0x5f, 0x5f, 0x43, 0x55, 0x44, 0x41, 0x5f, 0x46, 0x54, 0x5a, 0x00
.L_0:


//--------------------- .nv.constant0.triton_poi_fused_gelu_mul_0 --------------------------
	.section	.nv.constant0.triton_poi_fused_gelu_mul_0,"a",@progbits
	.sectionflags	@""
	.align	4
.nv.constant0.triton_poi_fused_gelu_mul_0:
	.zero		556
